//
// Generated by NVIDIA NVVM Compiler
//
// Compiler Build ID: CL-36424714
// Cuda compilation tools, release 13.0, V13.0.88
// Based on NVVM 20.0.0
//

.version 9.0
.target sm_100
.address_size 64

	// .globl	_Z6reducePiS_
.extern .shared .align 16 .b8 temp[];

.visible .entry _Z6reducePiS_(
	.param .u64 .ptr .align 1 _Z6reducePiS__param_0,
	.param .u64 .ptr .align 1 _Z6reducePiS__param_1
)
{
	.reg .pred 	%p<5>;
	.reg .b32 	%r<28>;
	.reg .b64 	%rd<7>;

	ld.param.u64 	%rd1, [_Z6reducePiS__param_0];
	ld.param.u64 	%rd2, [_Z6reducePiS__param_1];
	cvta.to.global.u64 	%rd3, %rd2;
	mov.u32 	%r12, %ctaid.x;
	mov.u32 	%r24, %ntid.x;
	mov.u32 	%r2, %tid.x;
	mad.lo.s32 	%r13, %r12, %r24, %r2;
	mul.wide.s32 	%rd4, %r13, 4;
	add.s64 	%rd5, %rd3, %rd4;
	ld.global.u32 	%r26, [%rd5];
	mov.u32 	%r14, %tid.y;
	mov.u32 	%r15, %tid.z;
	mov.u32 	%r16, %ntid.y;
	mad.lo.s32 	%r17, %r15, %r16, %r14;
	mad.lo.s32 	%r4, %r17, %r24, %r2;
	setp.lt.u32 	%p1, %r24, 2;
	@%p1 bra 	$L__BB0_5;
	shl.b32 	%r18, %r4, 2;
	mov.u32 	%r19, temp;
	add.s32 	%r5, %r19, %r18;
$L__BB0_2:
	shr.u32 	%r8, %r24, 1;
	st.shared.u32 	[%r5], %r26;
	barrier.sync 	0;
	setp.le.u32 	%p2, %r8, %r4;
	@%p2 bra 	$L__BB0_4;
	shl.b32 	%r20, %r8, 2;
	add.s32 	%r21, %r5, %r20;
	ld.shared.u32 	%r22, [%r21];
	max.s32 	%r26, %r26, %r22;
$L__BB0_4:
	barrier.sync 	0;
	setp.gt.u32 	%p3, %r24, 3;
	mov.u32 	%r24, %r8;
	@%p3 bra 	$L__BB0_2;
$L__BB0_5:
	setp.ne.s32 	%p4, %r2, 0;
	@%p4 bra 	$L__BB0_7;
	cvta.to.global.u64 	%rd6, %rd1;
	atom.global.max.s32 	%r23, [%rd6], %r26;
$L__BB0_7:
	ret;

}


// ===== COMPILED SASS (sm_100) =====

	.target	sm_100

	.elftype	@"ET_EXEC"


//--------------------- .note.nv.tkinfo           --------------------------
	.section	.note.nv.tkinfo,"",@"SHT_NOTE"
	.sectionflags	@"SHF_NOTE_NV_TKINFO"
	.tkinfo
        /*0018*/ 	.word	0x00000002
        /*0030*/ 	.string	""
        /*0030*/ 	.string	"ptxas"
        /*0030*/ 	.string	"Cuda compilation tools, release 13.0, V13.0.88"
        /*0030*/ 	.string	"Build cuda_13.0.r13.0/compiler.36424714_0"
        /*0030*/ 	.string	"-arch sm_100 -m 64 "



//--------------------- .note.nv.cuinfo           --------------------------
	.section	.note.nv.cuinfo,"",@"SHT_NOTE"
	.sectionflags	@"SHF_NOTE_NV_CUINFO"
        /*0018*/ 	.short	0x0002
        /*001a*/ 	.short	0x0064
        /*001c*/ 	.short	0x0082
	.zero		2


//--------------------- .nv.info                  --------------------------
	.section	.nv.info,"",@"SHT_CUDA_INFO"
	.align	4


	//----- nvinfo : EIATTR_REGCOUNT
	.align		4
        /*0000*/ 	.byte	0x04, 0x2f
        /*0002*/ 	.short	(.L_1 - .L_0)
	.align		4
.L_0:
        /*0004*/ 	.word	index@(_Z6reducePiS_)
        /*0008*/ 	.word	0x0000000c


	//----- nvinfo : EIATTR_FRAME_SIZE
	.align		4
.L_1:
        /*000c*/ 	.byte	0x04, 0x11
        /*000e*/ 	.short	(.L_3 - .L_2)
	.align		4
.L_2:
        /*0010*/ 	.word	index@(_Z6reducePiS_)
        /*0014*/ 	.word	0x00000000


	//----- nvinfo : EIATTR_MIN_STACK_SIZE
	.align		4
.L_3:
        /*0018*/ 	.byte	0x04, 0x12
        /*001a*/ 	.short	(.L_5 - .L_4)
	.align		4
.L_4:
        /*001c*/ 	.word	index@(_Z6reducePiS_)
        /*0020*/ 	.word	0x00000000
.L_5:


//--------------------- .nv.compat                --------------------------
	.section	.nv.compat,"",@"SHT_CUDA_COMPAT_INFO"
	.align	4
        /*0000*/ 	.byte	0x02, 0x09, 0x00, 0x00, 0x02, 0x02, 0x01, 0x00, 0x02, 0x05, 0x05, 0x00, 0x03, 0x07, 0x01, 0x01
        /*0010*/ 	.byte	0x02, 0x03, 0x00, 0x00, 0x02, 0x06, 0x01, 0x00, 0x04, 0x0b, 0x08, 0x00, 0x09, 0x00, 0x00, 0x00
        /*0020*/ 	.byte	0x00, 0x00, 0x00, 0x00


//--------------------- .nv.info._Z6reducePiS_    --------------------------
	.section	.nv.info._Z6reducePiS_,"",@"SHT_CUDA_INFO"
	.sectionflags	@""
	.align	4


	//----- nvinfo : EIATTR_CUDA_API_VERSION
	.align		4
        /*0000*/ 	.byte	0x04, 0x37
        /*0002*/ 	.short	(.L_7 - .L_6)
.L_6:
        /*0004*/ 	.word	0x00000082


	//----- nvinfo : EIATTR_KPARAM_INFO
	.align		4
.L_7:
        /*0008*/ 	.byte	0x04, 0x17
        /*000a*/ 	.short	(.L_9 - .L_8)
.L_8:
        /*000c*/ 	.word	0x00000000
        /*0010*/ 	.short	0x0001
        /*0012*/ 	.short	0x0008
        /*0014*/ 	.byte	0x00, 0xf5, 0x21, 0x00


	//----- nvinfo : EIATTR_KPARAM_INFO
	.align		4
.L_9:
        /*0018*/ 	.byte	0x04, 0x17
        /*001a*/ 	.short	(.L_11 - .L_10)
.L_10:
        /*001c*/ 	.word	0x00000000
        /*0020*/ 	.short	0x0000
        /*0022*/ 	.short	0x0000
        /*0024*/ 	.byte	0x00, 0xf5, 0x21, 0x00


	//----- nvinfo : EIATTR_SPARSE_MMA_MASK
	.align		4
.L_11:
        /*0028*/ 	.byte	0x03, 0x50
        /*002a*/ 	.short	0x0000


	//----- nvinfo : EIATTR_MAXREG_COUNT
	.align		4
        /*002c*/ 	.byte	0x03, 0x1b
        /*002e*/ 	.short	0x00ff


	//----- nvinfo : EIATTR_NUM_BARRIERS
	.align		4
        /*0030*/ 	.byte	0x02, 0x4c
        /*0032*/ 	.byte	0x01
	.zero		1


	//----- nvinfo : EIATTR_MERCURY_ISA_VERSION
	.align		4
        /*0034*/ 	.byte	0x03, 0x5f
        /*0036*/ 	.short	0x0101


	//----- nvinfo : EIATTR_COOP_GROUP_MASK_REGIDS
	.align		4
        /*0038*/ 	.byte	0x04, 0x29
        /*003a*/ 	.short	(.L_13 - .L_12)


	//   ....[0]....
.L_12:
        /*003c*/ 	.word	0xffffffff


	//   ....[1]....
        /*0040*/ 	.word	0xffffffff


	//----- nvinfo : EIATTR_COOP_GROUP_INSTR_OFFSETS
	.align		4
.L_13:
        /*0044*/ 	.byte	0x04, 0x28
        /*0046*/ 	.short	(.L_15 - .L_14)


	//   ....[0]....
.L_14:
        /*0048*/ 	.word	0x00000180


	//   ....[1]....
        /*004c*/ 	.word	0x000001f0


	//----- nvinfo : EIATTR_VRC_CTA_INIT_COUNT
	.align		4
.L_15:
        /*0050*/ 	.byte	0x02, 0x4a
	.zero		1
	.zero		1


	//----- nvinfo : EIATTR_EXIT_INSTR_OFFSETS
	.align		4
        /*0054*/ 	.byte	0x04, 0x1c
        /*0056*/ 	.short	(.L_17 - .L_16)


	//   ....[0]....
.L_16:
        /*0058*/ 	.word	0x00000210


	//   ....[1]....
        /*005c*/ 	.word	0x00000240


	//----- nvinfo : EIATTR_CBANK_PARAM_SIZE
	.align		4
.L_17:
        /*0060*/ 	.byte	0x03, 0x19
        /*0062*/ 	.short	0x0010


	//----- nvinfo : EIATTR_PARAM_CBANK
	.align		4
        /*0064*/ 	.byte	0x04, 0x0a
        /*0066*/ 	.short	(.L_19 - .L_18)
	.align		4
.L_18:
        /*0068*/ 	.word	index@(.nv.constant0._Z6reducePiS_)
        /*006c*/ 	.short	0x0380
        /*006e*/ 	.short	0x0010


	//----- nvinfo : EIATTR_SW_WAR
	.align		4
.L_19:
        /*0070*/ 	.byte	0x04, 0x36
        /*0072*/ 	.short	(.L_21 - .L_20)
.L_20:
        /*0074*/ 	.word	0x00000008
.L_21:


//--------------------- .nv.callgraph             --------------------------
	.section	.nv.callgraph,"",@"SHT_CUDA_CALLGRAPH"
	.align	4
	.sectionentsize	8
	.align		4
        /*0000*/ 	.word	0x00000000
	.align		4
        /*0004*/ 	.word	0xffffffff
	.align		4
        /*0008*/ 	.word	0x00000000
	.align		4
        /*000c*/ 	.word	0xfffffffe
	.align		4
        /*0010*/ 	.word	0x00000000
	.align		4
        /*0014*/ 	.word	0xfffffffd
	.align		4
        /*0018*/ 	.word	0x00000000
	.align		4
        /*001c*/ 	.word	0xfffffffc


//--------------------- .text._Z6reducePiS_       --------------------------
	.section	.text._Z6reducePiS_,"ax",@progbits
	.align	128
        .global         _Z6reducePiS_
        .type           _Z6reducePiS_,@function
        .size           _Z6reducePiS_,(.L_x_3 - _Z6reducePiS_)
        .other          _Z6reducePiS_,@"STO_CUDA_ENTRY STV_DEFAULT"
_Z6reducePiS_:
.text._Z6reducePiS_:
[----:B------:R-:W-:Y:S01]  /*0000*/  LDC R1, c[0x0][0x37c] ;  /* 0x0000df00ff017b82 */ /* 0x000fe20000000800 */
[----:B------:R-:W0:Y:S07]  /*0010*/  S2R R4, SR_TID.X ;  /* 0x0000000000047919 */ /* 0x000e2e0000002100 */
[----:B------:R-:W1:Y:S01]  /*0020*/  S2UR UR4, SR_CTAID.X ;  /* 0x00000000000479c3 */ /* 0x000e620000002500 */
[----:B------:R-:W2:Y:S01]  /*0030*/  LDCU.64 UR6, c[0x0][0x358] ;  /* 0x00006b00ff0677ac */ /* 0x000ea20008000a00 */
[----:B------:R-:W3:Y:S01]  /*0040*/  S2R R0, SR_TID.Y ;  /* 0x0000000000007919 */ /* 0x000ee20000002200 */
[----:B------:R-:W3:Y:S05]  /*0050*/  S2R R9, SR_TID.Z ;  /* 0x0000000000097919 */ /* 0x000eea0000002300 */
[----:B------:R-:W1:Y:S01]  /*0060*/  LDC R7, c[0x0][0x360] ;  /* 0x0000d800ff077b82 */ /* 0x000e620000000800 */
[----:B------:R-:W3:Y:S07]  /*0070*/  LDCU UR5, c[0x0][0x364] ;  /* 0x00006c80ff0577ac */ /* 0x000eee0008000800 */
[----:B------:R-:W4:Y:S01]  /*0080*/  LDC.64 R2, c[0x0][0x388] ;  /* 0x0000e200ff027b82 */ /* 0x000f220000000a00 */
[----:B0-----:R-:W-:Y:S01]  /*0090*/  ISETP.NE.AND P0, PT, R4, RZ, PT ;  /* 0x000000ff0400720c */ /* 0x001fe20003f05270 */
[C---:B-1----:R-:W-:Y:S01]  /*00a0*/  IMAD R5, R7.reuse, UR4, R4 ;  /* 0x0000000407057c24 */ /* 0x042fe2000f8e0204 */
[----:B------:R-:W-:Y:S01]  /*00b0*/  ISETP.GE.U32.AND P1, PT, R7, 0x2, PT ;  /* 0x000000020700780c */ /* 0x000fe20003f26070 */
[----:B---3--:R-:W-:-:S02]  /*00c0*/  IMAD R0, R9, UR5, R0 ;  /* 0x0000000509007c24 */ /* 0x008fc4000f8e0200 */
[----:B----4-:R-:W-:-:S05]  /*00d0*/  IMAD.WIDE R2, R5, 0x4, R2 ;  /* 0x0000000405027825 */ /* 0x010fca00078e0202 */
[----:B--2---:R0:W5:Y:S05]  /*00e0*/  LDG.E R5, desc[UR6][R2.64] ;  /* 0x0000000602057981 */ /* 0x00416a000c1e1900 */
[----:B------:R-:W-:Y:S05]  /*00f0*/  @!P1 BRA `(.L_x_0) ;  /* 0x0000000000449947 */ /* 0x000fea0003800000 */
[----:B------:R-:W1:Y:S01]  /*0100*/  S2UR UR5, SR_CgaCtaId ;  /* 0x00000000000579c3 */ /* 0x000e620000008800 */
[----:B------:R-:W-:Y:S01]  /*0110*/  UMOV UR4, 0x400 ;  /* 0x0000040000047882 */ /* 0x000fe20000000000 */
[----:B------:R-:W-:Y:S02]  /*0120*/  IMAD R0, R0, R7, R4 ;  /* 0x0000000700007224 */ /* 0x000fe400078e0204 */
[----:B0-----:R-:W-:Y:S01]  /*0130*/  IMAD.MOV.U32 R2, RZ, RZ, R7 ;  /* 0x000000ffff027224 */ /* 0x001fe200078e0007 */
[----:B-1----:R-:W-:-:S06]  /*0140*/  ULEA UR4, UR5, UR4, 0x18 ;  /* 0x0000000405047291 */ /* 0x002fcc000f8ec0ff */
[----:B------:R-:W-:-:S07]  /*0150*/  LEA R4, R0, UR4, 0x2 ;  /* 0x0000000400047c11 */ /* 0x000fce000f8e10ff */
.L_x_1:
[----:B------:R-:W-:Y:S01]  /*0160*/  SHF.R.U32.HI R7, RZ, 0x1, R2 ;  /* 0x00000001ff077819 */ /* 0x000fe20000011602 */
[----:B-----5:R-:W-:Y:S01]  /*0170*/  STS [R4], R5 ;  /* 0x0000000504007388 */ /* 0x020fe20000000800 */
[----:B------:R-:W-:Y:S02]  /*0180*/  BAR.SYNC.DEFER_BLOCKING 0x0 ;  /* 0x0000000000007b1d */ /* 0x000fe40000010000 */
[----:B------:R-:W-:Y:S02]  /*0190*/  ISETP.GT.U32.AND P1, PT, R7, R0, PT ;  /* 0x000000000700720c */ /* 0x000fe40003f24070 */
[----:B------:R-:W-:Y:S01]  /*01a0*/  ISETP.GT.U32.AND P2, PT, R2, 0x3, PT ;  /* 0x000000030200780c */ /* 0x000fe20003f44070 */
[----:B------:R-:W-:-:S10]  /*01b0*/  IMAD.MOV.U32 R2, RZ, RZ, R7 ;  /* 0x000000ffff027224 */ /* 0x000fd400078e0007 */
[----:B------:R-:W-:-:S05]  /*01c0*/  @P1 IMAD R3, R7, 0x4, R4 ;  /* 0x0000000407031824 */ /* 0x000fca00078e0204 */
[----:B------:R-:W0:Y:S02]  /*01d0*/  @P1 LDS R6, [R3] ;  /* 0x0000000003061984 */ /* 0x000e240000000800 */
[----:B0-----:R-:W-:Y:S01]  /*01e0*/  @P1 VIMNMX R5, PT, PT, R5, R6, !PT ;  /* 0x0000000605051248 */ /* 0x001fe20007fe0100 */
[----:B------:R-:W-:Y:S06]  /*01f0*/  BAR.SYNC.DEFER_BLOCKING 0x0 ;  /* 0x0000000000007b1d */ /* 0x000fec0000010000 */
[----:B------:R-:W-:Y:S05]  /*0200*/  @P2 BRA `(.L_x_1) ;  /* 0xfffffffc00d42947 */ /* 0x000fea000383ffff */
.L_x_0:
[----:B------:R-:W-:Y:S05]  /*0210*/  @P0 EXIT ;  /* 0x000000000000094d */ /* 0x000fea0003800000 */
[----:B0-----:R-:W0:Y:S02]  /*0220*/  LDC.64 R2, c[0x0][0x380] ;  /* 0x0000e000ff027b82 */ /* 0x001e240000000a00 */
[----:B0----5:R-:W-:Y:S01]  /*0230*/  REDG.E.MAX.S32.STRONG.GPU desc[UR6][R2.64], R5 ;  /* 0x000000050200798e */ /* 0x021fe2000d12e306 */
[----:B------:R-:W-:Y:S05]  /*0240*/  EXIT ;  /* 0x000000000000794d */ /* 0x000fea0003800000 */
.L_x_2:
[----:B------:R-:W-:-:S00]  /*0250*/  BRA `(.L_x_2) ;  /* 0xfffffffc00fc7947 */ /* 0x000fc0000383ffff */
[----:B------:R-:W-:-:S00]  /*0260*/  NOP ;  /* 0x0000000000007918 */ /* 0x000fc00000000000 */
        /* <DEDUP_REMOVED lines=9> */
.L_x_3:


//--------------------- .nv.shared._Z6reducePiS_  --------------------------
	.section	.nv.shared._Z6reducePiS_,"aw",@nobits
	.sectionflags	@""
	.align	16
	.zero		1024


//--------------------- .nv.shared.reserved.0     --------------------------
	.section	.nv.shared.reserved.0,"aw",@nobits
	.weak		__nv_reservedSMEM_offset_0_alias
	.size		__nv_reservedSMEM_offset_0_alias, 0, 64
	.other		__nv_reservedSMEM_offset_0_alias,@"STO_CUDA_RESERVED_SHARED STV_DEFAULT"
__nv_reservedSMEM_offset_0_alias:
	.zero		0
	.zero		64


//--------------------- .nv.constant0._Z6reducePiS_ --------------------------
	.section	.nv.constant0._Z6reducePiS_,"a",@progbits
	.sectionflags	@""
	.align	4
.nv.constant0._Z6reducePiS_:
	.zero		912


//--------------------- SYMBOLS --------------------------

	.type		.nv.reservedSmem.offset0,@object
	.size		.nv.reservedSmem.offset0,0x4
	.type		.nv.reservedSmem.cap,@object
	.size		.nv.reservedSmem.cap,0x4
